//
// Generated by NVIDIA NVVM Compiler
//
// Compiler Build ID: CL-36424714
// Cuda compilation tools, release 13.0, V13.0.88
// Based on NVVM 20.0.0
//

.version 9.0
.target sm_100
.address_size 64

	// .globl	_Z11cuda_kernelv
.extern .func  (.param .b32 func_retval0) vprintf
(
	.param .b64 vprintf_param_0,
	.param .b64 vprintf_param_1
)
;
.global .align 1 .b8 $str[41] = {116, 104, 114, 101, 97, 100, 73, 100, 58, 32, 37, 100, 44, 32, 98, 108, 111, 99, 107, 73, 100, 58, 32, 37, 100, 44, 32, 103, 108, 111, 98, 97, 108, 73, 100, 58, 32, 37, 100, 10};

.visible .entry _Z11cuda_kernelv()
{
	.local .align 8 .b8 	__local_depot0[16];
	.reg .b64 	%SP;
	.reg .b64 	%SPL;
	.reg .b32 	%r<14>;
	.reg .b64 	%rd<5>;

	mov.u64 	%SPL, __local_depot0;
	cvta.local.u64 	%SP, %SPL;
	add.u64 	%rd1, %SP, 0;
	add.u64 	%rd2, %SPL, 0;
	mov.u32 	%r1, %ntid.x;
	mov.u32 	%r2, %tid.x;
	mov.u32 	%r3, %nctaid.x;
	mov.u32 	%r4, %ctaid.y;
	mov.u32 	%r5, %ntid.y;
	mul.lo.s32 	%r6, %r3, %r4;
	mov.u32 	%r7, %tid.y;
	mov.u32 	%r8, %ctaid.x;
	mad.lo.s32 	%r9, %r2, %r1, %r7;
	mad.lo.s32 	%r10, %r6, %r5, %r9;
	mad.lo.s32 	%r11, %r10, %r1, %r2;
	st.local.v2.u32 	[%rd2], {%r2, %r8};
	st.local.u32 	[%rd2+8], %r11;
	mov.u64 	%rd3, $str;
	cvta.global.u64 	%rd4, %rd3;
	{ // callseq 0, 0
	.param .b64 param0;
	st.param.b64 	[param0], %rd4;
	.param .b64 param1;
	st.param.b64 	[param1], %rd1;
	.param .b32 retval0;
	call.uni (retval0), 
	vprintf, 
	(
	param0, 
	param1
	);
	ld.param.b32 	%r12, [retval0];
	} // callseq 0
	ret;

}


// ===== COMPILED SASS (sm_100) =====

	.target	sm_100

	.elftype	@"ET_EXEC"


//--------------------- .note.nv.tkinfo           --------------------------
	.section	.note.nv.tkinfo,"",@"SHT_NOTE"
	.sectionflags	@"SHF_NOTE_NV_TKINFO"
	.tkinfo
        /*0018*/ 	.word	0x00000002
        /*0030*/ 	.string	""
        /*0030*/ 	.string	"ptxas"
        /*0030*/ 	.string	"Cuda compilation tools, release 13.0, V13.0.88"
        /*0030*/ 	.string	"Build cuda_13.0.r13.0/compiler.36424714_0"
        /*0030*/ 	.string	"-arch sm_100 -m 64 "



//--------------------- .note.nv.cuinfo           --------------------------
	.section	.note.nv.cuinfo,"",@"SHT_NOTE"
	.sectionflags	@"SHF_NOTE_NV_CUINFO"
        /*0018*/ 	.short	0x0002
        /*001a*/ 	.short	0x0064
        /*001c*/ 	.short	0x0082
	.zero		2


//--------------------- .nv.info                  --------------------------
	.section	.nv.info,"",@"SHT_CUDA_INFO"
	.align	4


	//----- nvinfo : EIATTR_REGCOUNT
	.align		4
        /*0000*/ 	.byte	0x04, 0x2f
        /*0002*/ 	.short	(.L_2 - .L_1)
	.align		4
.L_1:
        /*0004*/ 	.word	index@(_Z11cuda_kernelv)
        /*0008*/ 	.word	0x00000018


	//----- nvinfo : EIATTR_FRAME_SIZE
	.align		4
.L_2:
        /*000c*/ 	.byte	0x04, 0x11
        /*000e*/ 	.short	(.L_4 - .L_3)
	.align		4
.L_3:
        /*0010*/ 	.word	index@(_Z11cuda_kernelv)
        /*0014*/ 	.word	0x00000010


	//----- nvinfo : EIATTR_MIN_STACK_SIZE
	.align		4
.L_4:
        /*0018*/ 	.byte	0x04, 0x12
        /*001a*/ 	.short	(.L_6 - .L_5)
	.align		4
.L_5:
        /*001c*/ 	.word	index@(_Z11cuda_kernelv)
        /*0020*/ 	.word	0x00000010
.L_6:


//--------------------- .nv.compat                --------------------------
	.section	.nv.compat,"",@"SHT_CUDA_COMPAT_INFO"
	.align	4
        /*0000*/ 	.byte	0x02, 0x09, 0x00, 0x00, 0x02, 0x02, 0x01, 0x00, 0x02, 0x05, 0x05, 0x00, 0x03, 0x07, 0x01, 0x01
        /*0010*/ 	.byte	0x02, 0x03, 0x00, 0x00, 0x02, 0x06, 0x01, 0x00, 0x04, 0x0b, 0x08, 0x00, 0x09, 0x00, 0x00, 0x00
        /*0020*/ 	.byte	0x00, 0x00, 0x00, 0x00


//--------------------- .nv.info._Z11cuda_kernelv --------------------------
	.section	.nv.info._Z11cuda_kernelv,"",@"SHT_CUDA_INFO"
	.sectionflags	@""
	.align	4


	//----- nvinfo : EIATTR_CUDA_API_VERSION
	.align		4
        /*0000*/ 	.byte	0x04, 0x37
        /*0002*/ 	.short	(.L_8 - .L_7)
.L_7:
        /*0004*/ 	.word	0x00000082


	//----- nvinfo : EIATTR_SPARSE_MMA_MASK
	.align		4
.L_8:
        /*0008*/ 	.byte	0x03, 0x50
        /*000a*/ 	.short	0x0000


	//----- nvinfo : EIATTR_MAXREG_COUNT
	.align		4
        /*000c*/ 	.byte	0x03, 0x1b
        /*000e*/ 	.short	0x00ff


	//----- nvinfo : EIATTR_EXTERNS
	.align		4
        /*0010*/ 	.byte	0x04, 0x0f
        /*0012*/ 	.short	(.L_10 - .L_9)


	//   ....[0]....
	.align		4
.L_9:
        /*0014*/ 	.word	index@(vprintf)


	//----- nvinfo : EIATTR_MERCURY_ISA_VERSION
	.align		4
.L_10:
        /*0018*/ 	.byte	0x03, 0x5f
        /*001a*/ 	.short	0x0101


	//----- nvinfo : EIATTR_VRC_CTA_INIT_COUNT
	.align		4
        /*001c*/ 	.byte	0x02, 0x4a
	.zero		1
	.zero		1


	//----- nvinfo : EIATTR_SYSCALL_OFFSETS
	.align		4
        /*0020*/ 	.byte	0x04, 0x46
        /*0022*/ 	.short	(.L_12 - .L_11)


	//   ....[0]....
.L_11:
        /*0024*/ 	.word	0x00000190


	//----- nvinfo : EIATTR_EXIT_INSTR_OFFSETS
	.align		4
.L_12:
        /*0028*/ 	.byte	0x04, 0x1c
        /*002a*/ 	.short	(.L_14 - .L_13)


	//   ....[0]....
.L_13:
        /*002c*/ 	.word	0x000001a0


	//----- nvinfo : EIATTR_SW_WAR
	.align		4
.L_14:
        /*0030*/ 	.byte	0x04, 0x36
        /*0032*/ 	.short	(.L_16 - .L_15)
.L_15:
        /*0034*/ 	.word	0x00000008
.L_16:


//--------------------- .nv.callgraph             --------------------------
	.section	.nv.callgraph,"",@"SHT_CUDA_CALLGRAPH"
	.align	4
	.sectionentsize	8
	.align		4
        /*0000*/ 	.word	0x00000000
	.align		4
        /*0004*/ 	.word	0xffffffff
	.align		4
        /*0008*/ 	.word	index@(_Z11cuda_kernelv)
	.align		4
        /*000c*/ 	.word	index@(vprintf)
	.align		4
        /*0010*/ 	.word	0x00000000
	.align		4
        /*0014*/ 	.word	0xfffffffe
	.align		4
        /*0018*/ 	.word	0x00000000
	.align		4
        /*001c*/ 	.word	0xfffffffd
	.align		4
        /*0020*/ 	.word	0x00000000
	.align		4
        /*0024*/ 	.word	0xfffffffc


//--------------------- .nv.constant4             --------------------------
	.section	.nv.constant4,"a",@progbits
	.align	8
	.align		8
.nv.constant4:
        /*0000*/ 	.dword	vprintf
	.align		8
        /*0008*/ 	.dword	$str


//--------------------- .text._Z11cuda_kernelv    --------------------------
	.section	.text._Z11cuda_kernelv,"ax",@progbits
	.align	128
        .global         _Z11cuda_kernelv
        .type           _Z11cuda_kernelv,@function
        .size           _Z11cuda_kernelv,(.L_x_2 - _Z11cuda_kernelv)
        .other          _Z11cuda_kernelv,@"STO_CUDA_ENTRY STV_DEFAULT"
_Z11cuda_kernelv:
.text._Z11cuda_kernelv:
[----:B------:R-:W0:Y:S01]  /*0000*/  LDC R1, c[0x0][0x37c] ;  /* 0x0000df00ff017b82 */ /* 0x000e220000000800 */
[----:B------:R-:W1:Y:S07]  /*0010*/  S2R R5, SR_TID.Y ;  /* 0x0000000000057919 */ /* 0x000e6e0000002200 */
[----:B------:R-:W2:Y:S01]  /*0020*/  S2UR UR5, SR_CTAID.Y ;  /* 0x00000000000579c3 */ /* 0x000ea20000002600 */
[----:B------:R-:W3:Y:S01]  /*0030*/  LDCU UR6, c[0x0][0x2fc] ;  /* 0x00005f80ff0677ac */ /* 0x000ee20008000800 */
[----:B------:R-:W-:Y:S01]  /*0040*/  MOV R2, 0x0 ;  /* 0x0000000000027802 */ /* 0x000fe20000000f00 */
[----:B------:R-:W1:Y:S01]  /*0050*/  S2R R8, SR_TID.X ;  /* 0x0000000000087919 */ /* 0x000e620000002100 */
[----:B0-----:R-:W-:Y:S01]  /*0060*/  VIADD R1, R1, 0xfffffff0 ;  /* 0xfffffff001017836 */ /* 0x001fe20000000000 */
[----:B------:R-:W1:Y:S01]  /*0070*/  LDCU UR7, c[0x0][0x360] ;  /* 0x00006c00ff0777ac */ /* 0x000e620008000800 */
[----:B------:R-:W0:Y:S01]  /*0080*/  S2R R9, SR_CTAID.X ;  /* 0x0000000000097919 */ /* 0x000e220000002500 */
[----:B------:R-:W2:Y:S01]  /*0090*/  LDCU UR4, c[0x0][0x370] ;  /* 0x00006e00ff0477ac */ /* 0x000ea20008000800 */
[----:B------:R-:W4:Y:S01]  /*00a0*/  LDC R3, c[0x0][0x364] ;  /* 0x0000d900ff037b82 */ /* 0x000f220000000800 */
[----:B------:R-:W5:Y:S01]  /*00b0*/  LDCU.64 UR8, c[0x4][0x8] ;  /* 0x01000100ff0877ac */ /* 0x000f620008000a00 */
[----:B--2---:R-:W-:Y:S01]  /*00c0*/  UIMAD UR4, UR4, UR5, URZ ;  /* 0x00000005040472a4 */ /* 0x004fe2000f8e02ff */
[----:B-----5:R-:W-:-:S02]  /*00d0*/  IMAD.U32 R4, RZ, RZ, UR8 ;  /* 0x00000008ff047e24 */ /* 0x020fc4000f8e00ff */
[----:B-1----:R-:W-:Y:S01]  /*00e0*/  IMAD R0, R8, UR7, R5 ;  /* 0x0000000708007c24 */ /* 0x002fe2000f8e0205 */
[----:B------:R-:W-:-:S03]  /*00f0*/  MOV R5, UR9 ;  /* 0x0000000900057c02 */ /* 0x000fc60008000f00 */
[----:B----4-:R-:W-:-:S04]  /*0100*/  IMAD R3, R3, UR4, R0 ;  /* 0x0000000403037c24 */ /* 0x010fc8000f8e0200 */
[----:B------:R-:W1:Y:S01]  /*0110*/  LDCU UR4, c[0x0][0x2f8] ;  /* 0x00005f00ff0477ac */ /* 0x000e620008000800 */
[----:B0-----:R0:W-:Y:S01]  /*0120*/  STL.64 [R1], R8 ;  /* 0x0000000801007387 */ /* 0x0011e20000100a00 */
[----:B------:R-:W-:Y:S02]  /*0130*/  IMAD R0, R3, UR7, R8 ;  /* 0x0000000703007c24 */ /* 0x000fe4000f8e0208 */
[----:B------:R-:W2:Y:S03]  /*0140*/  LDC.64 R2, c[0x4][R2] ;  /* 0x0100000002027b82 */ /* 0x000ea60000000a00 */
[----:B------:R0:W-:Y:S01]  /*0150*/  STL [R1+0x8], R0 ;  /* 0x0000080001007387 */ /* 0x0001e20000100800 */
[----:B-1----:R-:W-:-:S04]  /*0160*/  IADD3 R6, P0, PT, R1, UR4, RZ ;  /* 0x0000000401067c10 */ /* 0x002fc8000ff1e0ff */
[----:B0--3--:R-:W-:-:S09]  /*0170*/  IADD3.X R7, PT, PT, RZ, UR6, RZ, P0, !PT ;  /* 0x00000006ff077c10 */ /* 0x009fd200087fe4ff */
[----:B------:R-:W-:-:S07]  /*0180*/  LEPC R20, `(.L_x_0) ;  /* 0x000000001014794e */ /* 0x000fce0000000000 */
[----:B--2---:R-:W-:Y:S05]  /*0190*/  CALL.ABS.NOINC R2 ;  /* 0x0000000002007343 */ /* 0x004fea0003c00000 */
.L_x_0:
[----:B------:R-:W-:Y:S05]  /*01a0*/  EXIT ;  /* 0x000000000000794d */ /* 0x000fea0003800000 */
.L_x_1:
[----:B------:R-:W-:-:S00]  /*01b0*/  BRA `(.L_x_1) ;  /* 0xfffffffc00fc7947 */ /* 0x000fc0000383ffff */
[----:B------:R-:W-:-:S00]  /*01c0*/  NOP ;  /* 0x0000000000007918 */ /* 0x000fc00000000000 */
        /* <DEDUP_REMOVED lines=11> */
.L_x_2:


//--------------------- .nv.global.init           --------------------------
	.section	.nv.global.init,"aw",@progbits
.nv.global.init:
	.type		$str,@object
	.size		$str,(.L_0 - $str)
$str:
        /*0000*/ 	.byte	0x74, 0x68, 0x72, 0x65, 0x61, 0x64, 0x49, 0x64, 0x3a, 0x20, 0x25, 0x64, 0x2c, 0x20, 0x62, 0x6c
        /*0010*/ 	.byte	0x6f, 0x63, 0x6b, 0x49, 0x64, 0x3a, 0x20, 0x25, 0x64, 0x2c, 0x20, 0x67, 0x6c, 0x6f, 0x62, 0x61
        /*0020*/ 	.byte	0x6c, 0x49, 0x64, 0x3a, 0x20, 0x25, 0x64, 0x0a, 0x00
.L_0:


//--------------------- .nv.shared.reserved.0     --------------------------
	.section	.nv.shared.reserved.0,"aw",@nobits
	.weak		__nv_reservedSMEM_offset_0_alias
	.size		__nv_reservedSMEM_offset_0_alias, 0, 64
	.other		__nv_reservedSMEM_offset_0_alias,@"STO_CUDA_RESERVED_SHARED STV_DEFAULT"
__nv_reservedSMEM_offset_0_alias:
	.zero		0
	.zero		64


//--------------------- .nv.constant0._Z11cuda_kernelv --------------------------
	.section	.nv.constant0._Z11cuda_kernelv,"a",@progbits
	.sectionflags	@""
	.align	4
.nv.constant0._Z11cuda_kernelv:
	.zero		896


//--------------------- SYMBOLS --------------------------

	.type		.nv.reservedSmem.offset0,@object
	.size		.nv.reservedSmem.offset0,0x4
	.type		vprintf,@function
